//
// Generated by NVIDIA NVVM Compiler
//
// Compiler Build ID: CL-36424714
// Cuda compilation tools, release 13.0, V13.0.88
// Based on NVVM 20.0.0
//

.version 9.0
.target sm_100
.address_size 64

	// .globl	_Z26kernel_standard_tiled_gemmPfS_S_iiii
.extern .shared .align 16 .b8 shared_mem[];

.visible .entry _Z26kernel_standard_tiled_gemmPfS_S_iiii(
	.param .u64 .ptr .align 1 _Z26kernel_standard_tiled_gemmPfS_S_iiii_param_0,
	.param .u64 .ptr .align 1 _Z26kernel_standard_tiled_gemmPfS_S_iiii_param_1,
	.param .u64 .ptr .align 1 _Z26kernel_standard_tiled_gemmPfS_S_iiii_param_2,
	.param .u32 _Z26kernel_standard_tiled_gemmPfS_S_iiii_param_3,
	.param .u32 _Z26kernel_standard_tiled_gemmPfS_S_iiii_param_4,
	.param .u32 _Z26kernel_standard_tiled_gemmPfS_S_iiii_param_5,
	.param .u32 _Z26kernel_standard_tiled_gemmPfS_S_iiii_param_6
)
{
	.reg .pred 	%p<20>;
	.reg .b32 	%r<105>;
	.reg .b32 	%f<79>;
	.reg .b64 	%rd<16>;

	ld.param.u32 	%r35, [_Z26kernel_standard_tiled_gemmPfS_S_iiii_param_3];
	ld.param.u32 	%r36, [_Z26kernel_standard_tiled_gemmPfS_S_iiii_param_4];
	ld.param.u32 	%r37, [_Z26kernel_standard_tiled_gemmPfS_S_iiii_param_5];
	ld.param.u32 	%r38, [_Z26kernel_standard_tiled_gemmPfS_S_iiii_param_6];
	mov.u32 	%r39, %ctaid.y;
	mov.u32 	%r1, %tid.y;
	mad.lo.s32 	%r2, %r38, %r39, %r1;
	mov.u32 	%r40, %ctaid.x;
	mov.u32 	%r3, %tid.x;
	mad.lo.s32 	%r4, %r38, %r40, %r3;
	add.s32 	%r41, %r37, %r38;
	add.s32 	%r42, %r41, -1;
	div.s32 	%r5, %r42, %r38;
	setp.lt.s32 	%p1, %r5, 1;
	mov.f32 	%f77, 0f00000000;
	@%p1 bra 	$L__BB0_19;
	ld.param.u64 	%rd15, [_Z26kernel_standard_tiled_gemmPfS_S_iiii_param_2];
	mul.lo.s32 	%r44, %r38, %r38;
	shl.b32 	%r45, %r44, 2;
	mov.u32 	%r46, shared_mem;
	add.s32 	%r6, %r46, %r45;
	mul.lo.s32 	%r7, %r38, %r1;
	mul.lo.s32 	%r8, %r2, %r37;
	mul.lo.s32 	%r9, %r4, %r37;
	and.b32  	%r10, %r38, 7;
	and.b32  	%r11, %r38, 3;
	and.b32  	%r12, %r38, 2147483640;
	and.b32  	%r13, %r38, 1;
	neg.s32 	%r14, %r12;
	shl.b32 	%r47, %r3, 2;
	add.s32 	%r48, %r45, %r47;
	add.s32 	%r15, %r46, %r48;
	shl.b32 	%r16, %r38, 5;
	shl.b32 	%r17, %r38, 2;
	cvta.to.global.u64 	%rd1, %rd15;
	mov.f32 	%f77, 0f00000000;
	mov.b32 	%r98, 0;
$L__BB0_2:
	setp.ge.s32 	%p2, %r2, %r35;
	mul.lo.s32 	%r19, %r98, %r38;
	add.s32 	%r49, %r19, %r3;
	setp.ge.u32 	%p3, %r49, %r37;
	mov.f32 	%f68, 0f00000000;
	or.pred  	%p4, %p2, %p3;
	@%p4 bra 	$L__BB0_4;
	ld.param.u64 	%rd14, [_Z26kernel_standard_tiled_gemmPfS_S_iiii_param_1];
	add.s32 	%r50, %r49, %r8;
	cvta.to.global.u64 	%rd5, %rd14;
	mul.wide.s32 	%rd6, %r50, 4;
	add.s64 	%rd7, %rd5, %rd6;
	ld.global.f32 	%f68, [%rd7];
$L__BB0_4:
	setp.ge.s32 	%p5, %r4, %r36;
	add.s32 	%r51, %r7, %r3;
	shl.b32 	%r52, %r51, 2;
	mov.u32 	%r53, shared_mem;
	add.s32 	%r54, %r53, %r52;
	st.shared.f32 	[%r54], %f68;
	add.s32 	%r21, %r19, %r1;
	setp.ge.u32 	%p6, %r21, %r37;
	mov.f32 	%f69, 0f00000000;
	or.pred  	%p7, %p5, %p6;
	@%p7 bra 	$L__BB0_6;
	add.s32 	%r56, %r21, %r9;
	mul.wide.s32 	%rd8, %r56, 4;
	add.s64 	%rd9, %rd1, %rd8;
	ld.global.f32 	%f69, [%rd9];
$L__BB0_6:
	setp.lt.s32 	%p8, %r38, 1;
	add.s32 	%r59, %r6, %r52;
	st.shared.f32 	[%r59], %f69;
	bar.sync 	0;
	@%p8 bra 	$L__BB0_18;
	setp.lt.u32 	%p9, %r38, 8;
	mov.b32 	%r103, 0;
	@%p9 bra 	$L__BB0_10;
	shl.b32 	%r61, %r7, 2;
	add.s32 	%r63, %r61, %r53;
	add.s32 	%r99, %r63, 16;
	mov.u32 	%r100, %r15;
	mov.u32 	%r101, %r14;
$L__BB0_9:
	.pragma "nounroll";
	ld.shared.f32 	%f24, [%r99+-16];
	ld.shared.f32 	%f25, [%r100];
	fma.rn.f32 	%f26, %f24, %f25, %f77;
	ld.shared.f32 	%f27, [%r99+-12];
	add.s32 	%r64, %r100, %r17;
	ld.shared.f32 	%f28, [%r64];
	fma.rn.f32 	%f29, %f27, %f28, %f26;
	ld.shared.f32 	%f30, [%r99+-8];
	add.s32 	%r65, %r64, %r17;
	ld.shared.f32 	%f31, [%r65];
	fma.rn.f32 	%f32, %f30, %f31, %f29;
	ld.shared.f32 	%f33, [%r99+-4];
	add.s32 	%r66, %r65, %r17;
	ld.shared.f32 	%f34, [%r66];
	fma.rn.f32 	%f35, %f33, %f34, %f32;
	ld.shared.f32 	%f36, [%r99];
	add.s32 	%r67, %r66, %r17;
	ld.shared.f32 	%f37, [%r67];
	fma.rn.f32 	%f38, %f36, %f37, %f35;
	ld.shared.f32 	%f39, [%r99+4];
	add.s32 	%r68, %r67, %r17;
	ld.shared.f32 	%f40, [%r68];
	fma.rn.f32 	%f41, %f39, %f40, %f38;
	ld.shared.f32 	%f42, [%r99+8];
	add.s32 	%r69, %r68, %r17;
	ld.shared.f32 	%f43, [%r69];
	fma.rn.f32 	%f44, %f42, %f43, %f41;
	ld.shared.f32 	%f45, [%r99+12];
	add.s32 	%r70, %r69, %r17;
	ld.shared.f32 	%f46, [%r70];
	fma.rn.f32 	%f77, %f45, %f46, %f44;
	add.s32 	%r101, %r101, 8;
	add.s32 	%r100, %r100, %r16;
	add.s32 	%r99, %r99, 32;
	setp.ne.s32 	%p10, %r101, 0;
	mov.u32 	%r103, %r12;
	@%p10 bra 	$L__BB0_9;
$L__BB0_10:
	setp.eq.s32 	%p11, %r10, 0;
	@%p11 bra 	$L__BB0_18;
	add.s32 	%r71, %r10, -1;
	setp.lt.u32 	%p12, %r71, 3;
	@%p12 bra 	$L__BB0_13;
	add.s32 	%r72, %r103, %r7;
	shl.b32 	%r73, %r72, 2;
	mov.u32 	%r74, shared_mem;
	add.s32 	%r75, %r74, %r73;
	ld.shared.f32 	%f48, [%r75];
	mad.lo.s32 	%r76, %r103, %r38, %r3;
	shl.b32 	%r77, %r76, 2;
	add.s32 	%r78, %r6, %r77;
	ld.shared.f32 	%f49, [%r78];
	fma.rn.f32 	%f50, %f48, %f49, %f77;
	ld.shared.f32 	%f51, [%r75+4];
	add.s32 	%r79, %r78, %r17;
	ld.shared.f32 	%f52, [%r79];
	fma.rn.f32 	%f53, %f51, %f52, %f50;
	ld.shared.f32 	%f54, [%r75+8];
	add.s32 	%r80, %r79, %r17;
	ld.shared.f32 	%f55, [%r80];
	fma.rn.f32 	%f56, %f54, %f55, %f53;
	ld.shared.f32 	%f57, [%r75+12];
	add.s32 	%r81, %r80, %r17;
	ld.shared.f32 	%f58, [%r81];
	fma.rn.f32 	%f77, %f57, %f58, %f56;
	add.s32 	%r103, %r103, 4;
$L__BB0_13:
	setp.eq.s32 	%p13, %r11, 0;
	@%p13 bra 	$L__BB0_18;
	setp.eq.s32 	%p14, %r11, 1;
	@%p14 bra 	$L__BB0_16;
	add.s32 	%r82, %r103, %r7;
	shl.b32 	%r83, %r82, 2;
	mov.u32 	%r84, shared_mem;
	add.s32 	%r85, %r84, %r83;
	ld.shared.f32 	%f60, [%r85];
	mad.lo.s32 	%r86, %r103, %r38, %r3;
	shl.b32 	%r87, %r86, 2;
	add.s32 	%r88, %r6, %r87;
	ld.shared.f32 	%f61, [%r88];
	fma.rn.f32 	%f62, %f60, %f61, %f77;
	ld.shared.f32 	%f63, [%r85+4];
	add.s32 	%r89, %r88, %r17;
	ld.shared.f32 	%f64, [%r89];
	fma.rn.f32 	%f77, %f63, %f64, %f62;
	add.s32 	%r103, %r103, 2;
$L__BB0_16:
	setp.eq.s32 	%p15, %r13, 0;
	@%p15 bra 	$L__BB0_18;
	add.s32 	%r90, %r103, %r7;
	shl.b32 	%r91, %r90, 2;
	mov.u32 	%r92, shared_mem;
	add.s32 	%r93, %r92, %r91;
	ld.shared.f32 	%f65, [%r93];
	mad.lo.s32 	%r94, %r103, %r38, %r3;
	shl.b32 	%r95, %r94, 2;
	add.s32 	%r96, %r6, %r95;
	ld.shared.f32 	%f66, [%r96];
	fma.rn.f32 	%f77, %f65, %f66, %f77;
$L__BB0_18:
	bar.sync 	0;
	add.s32 	%r98, %r98, 1;
	setp.ne.s32 	%p16, %r98, %r5;
	@%p16 bra 	$L__BB0_2;
$L__BB0_19:
	setp.ge.s32 	%p17, %r2, %r35;
	setp.ge.s32 	%p18, %r4, %r36;
	or.pred  	%p19, %p17, %p18;
	@%p19 bra 	$L__BB0_21;
	ld.param.u64 	%rd13, [_Z26kernel_standard_tiled_gemmPfS_S_iiii_param_0];
	mad.lo.s32 	%r97, %r2, %r36, %r4;
	cvta.to.global.u64 	%rd10, %rd13;
	mul.wide.s32 	%rd11, %r97, 4;
	add.s64 	%rd12, %rd10, %rd11;
	st.global.f32 	[%rd12], %f77;
$L__BB0_21:
	ret;

}


// ===== COMPILED SASS (sm_100) =====

	.target	sm_100

	.elftype	@"ET_EXEC"


//--------------------- .note.nv.tkinfo           --------------------------
	.section	.note.nv.tkinfo,"",@"SHT_NOTE"
	.sectionflags	@"SHF_NOTE_NV_TKINFO"
	.tkinfo
        /*0018*/ 	.word	0x00000002
        /*0030*/ 	.string	""
        /*0030*/ 	.string	"ptxas"
        /*0030*/ 	.string	"Cuda compilation tools, release 13.0, V13.0.88"
        /*0030*/ 	.string	"Build cuda_13.0.r13.0/compiler.36424714_0"
        /*0030*/ 	.string	"-arch sm_100 -m 64 "



//--------------------- .note.nv.cuinfo           --------------------------
	.section	.note.nv.cuinfo,"",@"SHT_NOTE"
	.sectionflags	@"SHF_NOTE_NV_CUINFO"
        /*0018*/ 	.short	0x0002
        /*001a*/ 	.short	0x0064
        /*001c*/ 	.short	0x0082
	.zero		2


//--------------------- .nv.info                  --------------------------
	.section	.nv.info,"",@"SHT_CUDA_INFO"
	.align	4


	//----- nvinfo : EIATTR_REGCOUNT
	.align		4
        /*0000*/ 	.byte	0x04, 0x2f
        /*0002*/ 	.short	(.L_1 - .L_0)
	.align		4
.L_0:
        /*0004*/ 	.word	index@(_Z26kernel_standard_tiled_gemmPfS_S_iiii)
        /*0008*/ 	.word	0x0000001f


	//----- nvinfo : EIATTR_FRAME_SIZE
	.align		4
.L_1:
        /*000c*/ 	.byte	0x04, 0x11
        /*000e*/ 	.short	(.L_3 - .L_2)
	.align		4
.L_2:
        /*0010*/ 	.word	index@(_Z26kernel_standard_tiled_gemmPfS_S_iiii)
        /*0014*/ 	.word	0x00000000


	//----- nvinfo : EIATTR_MIN_STACK_SIZE
	.align		4
.L_3:
        /*0018*/ 	.byte	0x04, 0x12
        /*001a*/ 	.short	(.L_5 - .L_4)
	.align		4
.L_4:
        /*001c*/ 	.word	index@(_Z26kernel_standard_tiled_gemmPfS_S_iiii)
        /*0020*/ 	.word	0x00000000
.L_5:


//--------------------- .nv.compat                --------------------------
	.section	.nv.compat,"",@"SHT_CUDA_COMPAT_INFO"
	.align	4
        /*0000*/ 	.byte	0x02, 0x09, 0x00, 0x00, 0x02, 0x02, 0x01, 0x00, 0x02, 0x05, 0x05, 0x00, 0x03, 0x07, 0x01, 0x01
        /*0010*/ 	.byte	0x02, 0x03, 0x00, 0x00, 0x02, 0x06, 0x01, 0x00, 0x04, 0x0b, 0x08, 0x00, 0x09, 0x00, 0x00, 0x00
        /*0020*/ 	.byte	0x00, 0x00, 0x00, 0x00


//--------------------- .nv.info._Z26kernel_standard_tiled_gemmPfS_S_iiii --------------------------
	.section	.nv.info._Z26kernel_standard_tiled_gemmPfS_S_iiii,"",@"SHT_CUDA_INFO"
	.sectionflags	@""
	.align	4


	//----- nvinfo : EIATTR_CUDA_API_VERSION
	.align		4
        /*0000*/ 	.byte	0x04, 0x37
        /*0002*/ 	.short	(.L_7 - .L_6)
.L_6:
        /*0004*/ 	.word	0x00000082


	//----- nvinfo : EIATTR_KPARAM_INFO
	.align		4
.L_7:
        /*0008*/ 	.byte	0x04, 0x17
        /*000a*/ 	.short	(.L_9 - .L_8)
.L_8:
        /*000c*/ 	.word	0x00000000
        /*0010*/ 	.short	0x0006
        /*0012*/ 	.short	0x0024
        /*0014*/ 	.byte	0x00, 0xf0, 0x11, 0x00


	//----- nvinfo : EIATTR_KPARAM_INFO
	.align		4
.L_9:
        /*0018*/ 	.byte	0x04, 0x17
        /*001a*/ 	.short	(.L_11 - .L_10)
.L_10:
        /*001c*/ 	.word	0x00000000
        /*0020*/ 	.short	0x0005
        /*0022*/ 	.short	0x0020
        /*0024*/ 	.byte	0x00, 0xf0, 0x11, 0x00


	//----- nvinfo : EIATTR_KPARAM_INFO
	.align		4
.L_11:
        /*0028*/ 	.byte	0x04, 0x17
        /*002a*/ 	.short	(.L_13 - .L_12)
.L_12:
        /*002c*/ 	.word	0x00000000
        /*0030*/ 	.short	0x0004
        /*0032*/ 	.short	0x001c
        /*0034*/ 	.byte	0x00, 0xf0, 0x11, 0x00


	//----- nvinfo : EIATTR_KPARAM_INFO
	.align		4
.L_13:
        /*0038*/ 	.byte	0x04, 0x17
        /*003a*/ 	.short	(.L_15 - .L_14)
.L_14:
        /*003c*/ 	.word	0x00000000
        /*0040*/ 	.short	0x0003
        /*0042*/ 	.short	0x0018
        /*0044*/ 	.byte	0x00, 0xf0, 0x11, 0x00


	//----- nvinfo : EIATTR_KPARAM_INFO
	.align		4
.L_15:
        /*0048*/ 	.byte	0x04, 0x17
        /*004a*/ 	.short	(.L_17 - .L_16)
.L_16:
        /*004c*/ 	.word	0x00000000
        /*0050*/ 	.short	0x0002
        /*0052*/ 	.short	0x0010
        /*0054*/ 	.byte	0x00, 0xf5, 0x21, 0x00


	//----- nvinfo : EIATTR_KPARAM_INFO
	.align		4
.L_17:
        /*0058*/ 	.byte	0x04, 0x17
        /*005a*/ 	.short	(.L_19 - .L_18)
.L_18:
        /*005c*/ 	.word	0x00000000
        /*0060*/ 	.short	0x0001
        /*0062*/ 	.short	0x0008
        /*0064*/ 	.byte	0x00, 0xf5, 0x21, 0x00


	//----- nvinfo : EIATTR_KPARAM_INFO
	.align		4
.L_19:
        /*0068*/ 	.byte	0x04, 0x17
        /*006a*/ 	.short	(.L_21 - .L_20)
.L_20:
        /*006c*/ 	.word	0x00000000
        /*0070*/ 	.short	0x0000
        /*0072*/ 	.short	0x0000
        /*0074*/ 	.byte	0x00, 0xf5, 0x21, 0x00


	//----- nvinfo : EIATTR_SPARSE_MMA_MASK
	.align		4
.L_21:
        /*0078*/ 	.byte	0x03, 0x50
        /*007a*/ 	.short	0x0000


	//----- nvinfo : EIATTR_MAXREG_COUNT
	.align		4
        /*007c*/ 	.byte	0x03, 0x1b
        /*007e*/ 	.short	0x00ff


	//----- nvinfo : EIATTR_NUM_BARRIERS
	.align		4
        /*0080*/ 	.byte	0x02, 0x4c
        /*0082*/ 	.byte	0x01
	.zero		1


	//----- nvinfo : EIATTR_MERCURY_ISA_VERSION
	.align		4
        /*0084*/ 	.byte	0x03, 0x5f
        /*0086*/ 	.short	0x0101


	//----- nvinfo : EIATTR_VRC_CTA_INIT_COUNT
	.align		4
        /*0088*/ 	.byte	0x02, 0x4a
	.zero		1
	.zero		1


	//----- nvinfo : EIATTR_EXIT_INSTR_OFFSETS
	.align		4
        /*008c*/ 	.byte	0x04, 0x1c
        /*008e*/ 	.short	(.L_23 - .L_22)


	//   ....[0]....
.L_22:
        /*0090*/ 	.word	0x00000b60


	//   ....[1]....
        /*0094*/ 	.word	0x00000bb0


	//----- nvinfo : EIATTR_CBANK_PARAM_SIZE
	.align		4
.L_23:
        /*0098*/ 	.byte	0x03, 0x19
        /*009a*/ 	.short	0x0028


	//----- nvinfo : EIATTR_PARAM_CBANK
	.align		4
        /*009c*/ 	.byte	0x04, 0x0a
        /*009e*/ 	.short	(.L_25 - .L_24)
	.align		4
.L_24:
        /*00a0*/ 	.word	index@(.nv.constant0._Z26kernel_standard_tiled_gemmPfS_S_iiii)
        /*00a4*/ 	.short	0x0380
        /*00a6*/ 	.short	0x0028


	//----- nvinfo : EIATTR_SW_WAR
	.align		4
.L_25:
        /*00a8*/ 	.byte	0x04, 0x36
        /*00aa*/ 	.short	(.L_27 - .L_26)
.L_26:
        /*00ac*/ 	.word	0x00000008
.L_27:


//--------------------- .nv.callgraph             --------------------------
	.section	.nv.callgraph,"",@"SHT_CUDA_CALLGRAPH"
	.align	4
	.sectionentsize	8
	.align		4
        /*0000*/ 	.word	0x00000000
	.align		4
        /*0004*/ 	.word	0xffffffff
	.align		4
        /*0008*/ 	.word	0x00000000
	.align		4
        /*000c*/ 	.word	0xfffffffe
	.align		4
        /*0010*/ 	.word	0x00000000
	.align		4
        /*0014*/ 	.word	0xfffffffd
	.align		4
        /*0018*/ 	.word	0x00000000
	.align		4
        /*001c*/ 	.word	0xfffffffc


//--------------------- .text._Z26kernel_standard_tiled_gemmPfS_S_iiii --------------------------
	.section	.text._Z26kernel_standard_tiled_gemmPfS_S_iiii,"ax",@progbits
	.align	128
        .global         _Z26kernel_standard_tiled_gemmPfS_S_iiii
        .type           _Z26kernel_standard_tiled_gemmPfS_S_iiii,@function
        .size           _Z26kernel_standard_tiled_gemmPfS_S_iiii,(.L_x_8 - _Z26kernel_standard_tiled_gemmPfS_S_iiii)
        .other          _Z26kernel_standard_tiled_gemmPfS_S_iiii,@"STO_CUDA_ENTRY STV_DEFAULT"
_Z26kernel_standard_tiled_gemmPfS_S_iiii:
.text._Z26kernel_standard_tiled_gemmPfS_S_iiii:
[----:B------:R-:W-:Y:S08]  /*0000*/  LDC R1, c[0x0][0x37c] ;  /* 0x0000df00ff017b82 */ /* 0x000ff00000000800 */
[----:B------:R-:W0:Y:S01]  /*0010*/  LDC.64 R14, c[0x0][0x3a0] ;  /* 0x0000e800ff0e7b82 */ /* 0x000e220000000a00 */
[----:B------:R-:W1:Y:S01]  /*0020*/  S2R R8, SR_TID.X ;  /* 0x0000000000087919 */ /* 0x000e620000002100 */
[----:B------:R-:W2:Y:S06]  /*0030*/  LDCU.64 UR8, c[0x0][0x358] ;  /* 0x00006b00ff0877ac */ /* 0x000eac0008000a00 */
[----:B------:R-:W-:Y:S08]  /*0040*/  S2UR UR4, SR_CTAID.Y ;  /* 0x00000000000479c3 */ /* 0x000ff00000002600 */
[----:B------:R-:W1:Y:S01]  /*0050*/  S2UR UR5, SR_CTAID.X ;  /* 0x00000000000579c3 */ /* 0x000e620000002500 */
[----:B0-----:R-:W-:-:S02]  /*0060*/  IABS R5, R15 ;  /* 0x0000000f00057213 */ /* 0x001fc40000000000 */
[C---:B------:R-:W-:Y:S02]  /*0070*/  IADD3 R14, PT, PT, R15.reuse, -0x1, R14 ;  /* 0xffffffff0f0e7810 */ /* 0x040fe40007ffe00e */
[----:B------:R-:W0:Y:S01]  /*0080*/  I2F.RP R0, R5 ;  /* 0x0000000500007306 */ /* 0x000e220000209400 */
[----:B-1----:R-:W-:-:S07]  /*0090*/  IMAD R10, R15, UR5, R8 ;  /* 0x000000050f0a7c24 */ /* 0x002fce000f8e0208 */
[----:B0-----:R-:W0:Y:S02]  /*00a0*/  MUFU.RCP R0, R0 ;  /* 0x0000000000007308 */ /* 0x001e240000001000 */
[----:B0-----:R-:W-:-:S06]  /*00b0*/  IADD3 R2, PT, PT, R0, 0xffffffe, RZ ;  /* 0x0ffffffe00027810 */ /* 0x001fcc0007ffe0ff */
[----:B------:R0:W1:Y:S02]  /*00c0*/  F2I.FTZ.U32.TRUNC.NTZ R3, R2 ;  /* 0x0000000200037305 */ /* 0x000064000021f000 */
[----:B0-----:R-:W-:Y:S01]  /*00d0*/  IMAD.MOV.U32 R2, RZ, RZ, RZ ;  /* 0x000000ffff027224 */ /* 0x001fe200078e00ff */
[----:B-1----:R-:W-:-:S05]  /*00e0*/  IADD3 R4, PT, PT, RZ, -R3, RZ ;  /* 0x80000003ff047210 */ /* 0x002fca0007ffe0ff */
[----:B------:R-:W-:Y:S01]  /*00f0*/  IMAD R7, R4, R5, RZ ;  /* 0x0000000504077224 */ /* 0x000fe200078e02ff */
[----:B------:R-:W-:Y:S02]  /*0100*/  IABS R4, R14 ;  /* 0x0000000e00047213 */ /* 0x000fe40000000000 */
[----:B------:R-:W-:Y:S01]  /*0110*/  LOP3.LUT R14, R14, R15, RZ, 0x3c, !PT ;  /* 0x0000000f0e0e7212 */ /* 0x000fe200078e3cff */
[----:B------:R-:W-:-:S03]  /*0120*/  IMAD.HI.U32 R3, R3, R7, R2 ;  /* 0x0000000703037227 */ /* 0x000fc600078e0002 */
[----:B------:R-:W-:Y:S01]  /*0130*/  ISETP.GE.AND P1, PT, R14, RZ, PT ;  /* 0x000000ff0e00720c */ /* 0x000fe20003f26270 */
[----:B------:R-:W-:Y:S02]  /*0140*/  IMAD.MOV.U32 R14, RZ, RZ, RZ ;  /* 0x000000ffff0e7224 */ /* 0x000fe400078e00ff */
[----:B------:R-:W-:-:S05]  /*0150*/  IMAD.HI.U32 R9, R3, R4, RZ ;  /* 0x0000000403097227 */ /* 0x000fca00078e00ff */
[----:B------:R-:W-:-:S05]  /*0160*/  IADD3 R0, PT, PT, -R9, RZ, RZ ;  /* 0x000000ff09007210 */ /* 0x000fca0007ffe1ff */
[----:B------:R-:W-:-:S05]  /*0170*/  IMAD R0, R5, R0, R4 ;  /* 0x0000000005007224 */ /* 0x000fca00078e0204 */
[----:B------:R-:W-:-:S13]  /*0180*/  ISETP.GT.U32.AND P2, PT, R5, R0, PT ;  /* 0x000000000500720c */ /* 0x000fda0003f44070 */
[----:B------:R-:W-:Y:S01]  /*0190*/  @!P2 IMAD.IADD R0, R0, 0x1, -R5 ;  /* 0x000000010000a824 */ /* 0x000fe200078e0a05 */
[----:B------:R-:W-:Y:S02]  /*01a0*/  @!P2 IADD3 R9, PT, PT, R9, 0x1, RZ ;  /* 0x000000010909a810 */ /* 0x000fe40007ffe0ff */
[----:B------:R-:W-:Y:S02]  /*01b0*/  ISETP.NE.AND P2, PT, R15, RZ, PT ;  /* 0x000000ff0f00720c */ /* 0x000fe40003f45270 */
[----:B------:R-:W-:Y:S02]  /*01c0*/  ISETP.GE.U32.AND P0, PT, R0, R5, PT ;  /* 0x000000050000720c */ /* 0x000fe40003f06070 */
[----:B------:R-:W0:Y:S11]  /*01d0*/  S2R R0, SR_TID.Y ;  /* 0x0000000000007919 */ /* 0x000e360000002200 */
[----:B------:R-:W-:-:S05]  /*01e0*/  @P0 VIADD R9, R9, 0x1 ;  /* 0x0000000109090836 */ /* 0x000fca0000000000 */
[----:B------:R-:W-:Y:S02]  /*01f0*/  @!P1 IADD3 R9, PT, PT, -R9, RZ, RZ ;  /* 0x000000ff09099210 */ /* 0x000fe40007ffe1ff */
[----:B------:R-:W-:-:S04]  /*0200*/  @!P2 LOP3.LUT R9, RZ, R15, RZ, 0x33, !PT ;  /* 0x0000000fff09a212 */ /* 0x000fc800078e33ff */
[----:B------:R-:W-:Y:S01]  /*0210*/  ISETP.GE.AND P0, PT, R9, 0x1, PT ;  /* 0x000000010900780c */ /* 0x000fe20003f06270 */
[----:B0-----:R-:W-:-:S12]  /*0220*/  IMAD R11, R15, UR4, R0 ;  /* 0x000000040f0b7c24 */ /* 0x001fd8000f8e0200 */
[----:B--2---:R-:W-:Y:S05]  /*0230*/  @!P0 BRA `(.L_x_0) ;  /* 0x00000008003c8947 */ /* 0x004fea0003800000 */
[----:B------:R-:W0:Y:S01]  /*0240*/  S2UR UR5, SR_CgaCtaId ;  /* 0x00000000000579c3 */ /* 0x000e220000008800 */
[CC--:B------:R-:W-:Y:S01]  /*0250*/  IMAD R2, R15.reuse, R15.reuse, RZ ;  /* 0x0000000f0f027224 */ /* 0x0c0fe200078e02ff */
[----:B------:R-:W-:Y:S01]  /*0260*/  UMOV UR4, 0x400 ;  /* 0x0000040000047882 */ /* 0x000fe20000000000 */
[C---:B------:R-:W-:Y:S01]  /*0270*/  LOP3.LUT R12, R15.reuse, 0x7ffffff8, RZ, 0xc0, !PT ;  /* 0x7ffffff80f0c7812 */ /* 0x040fe200078ec0ff */
[----:B------:R-:W-:Y:S02]  /*0280*/  HFMA2 R14, -RZ, RZ, 0, 0 ;  /* 0x00000000ff0e7431 */ /* 0x000fe400000001ff */
[----:B------:R-:W-:Y:S01]  /*0290*/  IMAD R13, R0, R15, RZ ;  /* 0x0000000f000d7224 */ /* 0x000fe200078e02ff */
[----:B------:R-:W-:Y:S02]  /*02a0*/  SHF.L.U32 R17, R2, 0x2, RZ ;  /* 0x0000000202117819 */ /* 0x000fe400000006ff */
[C---:B------:R-:W-:Y:S01]  /*02b0*/  LOP3.LUT R19, R15.reuse, 0x7, RZ, 0xc0, !PT ;  /* 0x000000070f137812 */ /* 0x040fe200078ec0ff */
[----:B------:R-:W-:Y:S01]  /*02c0*/  IMAD.MOV R16, RZ, RZ, -R12 ;  /* 0x000000ffff107224 */ /* 0x000fe200078e0a0c */
[----:B------:R-:W-:Y:S01]  /*02d0*/  LOP3.LUT R15, R15, 0x3, RZ, 0xc0, !PT ;  /* 0x000000030f0f7812 */ /* 0x000fe200078ec0ff */
[----:B------:R-:W-:Y:S01]  /*02e0*/  IMAD R18, R8, 0x4, R17 ;  /* 0x0000000408127824 */ /* 0x000fe200078e0211 */
[----:B0-----:R-:W-:-:S06]  /*02f0*/  ULEA UR4, UR5, UR4, 0x18 ;  /* 0x0000000405047291 */ /* 0x001fcc000f8ec0ff */
[----:B------:R-:W-:Y:S01]  /*0300*/  IADD3 R17, PT, PT, R17, UR4, RZ ;  /* 0x0000000411117c10 */ /* 0x000fe2000fffe0ff */
[----:B------:R-:W-:Y:S01]  /*0310*/  VIADD R18, R18, UR4 ;  /* 0x0000000412127c36 */ /* 0x000fe20008000000 */
[----:B------:R-:W-:-:S06]  /*0320*/  UMOV UR4, URZ ;  /* 0x000000ff00047c82 */ /* 0x000fcc0008000000 */
.L_x_6:
[----:B0-----:R-:W0:Y:S01]  /*0330*/  LDC.64 R2, c[0x0][0x3a0] ;  /* 0x0000e800ff027b82 */ /* 0x001e220000000a00 */
[----:B------:R-:W1:Y:S01]  /*0340*/  LDCU UR5, c[0x0][0x398] ;  /* 0x00007300ff0577ac */ /* 0x000e620008000800 */
[----:B------:R-:W-:Y:S01]  /*0350*/  IMAD.MOV.U32 R22, RZ, RZ, RZ ;  /* 0x000000ffff167224 */ /* 0x000fe200078e00ff */
[----:B------:R-:W2:Y:S01]  /*0360*/  LDCU UR6, c[0x0][0x39c] ;  /* 0x00007380ff0677ac */ /* 0x000ea20008000800 */
[C---:B0-----:R-:W-:Y:S02]  /*0370*/  IMAD R21, R3.reuse, UR4, R8 ;  /* 0x0000000403157c24 */ /* 0x041fe4000f8e0208 */
[----:B------:R-:W-:-:S03]  /*0380*/  IMAD R23, R3, UR4, R0 ;  /* 0x0000000403177c24 */ /* 0x000fc6000f8e0200 */
[-C--:B------:R-:W-:Y:S02]  /*0390*/  ISETP.GE.U32.AND P0, PT, R21, R2.reuse, PT ;  /* 0x000000021500720c */ /* 0x080fe40003f06070 */
[----:B------:R-:W-:Y:S02]  /*03a0*/  ISETP.GE.U32.AND P1, PT, R23, R2, PT ;  /* 0x000000021700720c */ /* 0x000fe40003f26070 */
[----:B-1----:R-:W-:Y:S02]  /*03b0*/  ISETP.GE.OR P0, PT, R11, UR5, P0 ;  /* 0x000000050b007c0c */ /* 0x002fe40008706670 */
[----:B--2---:R-:W-:-:S11]  /*03c0*/  ISETP.GE.OR P1, PT, R10, UR6, P1 ;  /* 0x000000060a007c0c */ /* 0x004fd60008f26670 */
[----:B------:R-:W0:Y:S01]  /*03d0*/  @!P0 LDC.64 R6, c[0x0][0x388] ;  /* 0x0000e200ff068b82 */ /* 0x000e220000000a00 */
[-C--:B------:R-:W-:Y:S02]  /*03e0*/  @!P0 IMAD R21, R11, R2.reuse, R21 ;  /* 0x000000020b158224 */ /* 0x080fe400078e0215 */
[----:B------:R-:W-:Y:S01]  /*03f0*/  @!P1 IMAD R23, R10, R2, R23 ;  /* 0x000000020a179224 */ /* 0x000fe200078e0217 */
[----:B------:R-:W-:-:S04]  /*0400*/  MOV R2, RZ ;  /* 0x000000ff00027202 */ /* 0x000fc80000000f00 */
[----:B------:R-:W1:Y:S01]  /*0410*/  @!P1 LDC.64 R4, c[0x0][0x390] ;  /* 0x0000e400ff049b82 */ /* 0x000e620000000a00 */
[----:B0-----:R-:W-:-:S05]  /*0420*/  @!P0 IMAD.WIDE R6, R21, 0x4, R6 ;  /* 0x0000000415068825 */ /* 0x001fca00078e0206 */
[----:B------:R-:W2:Y:S01]  /*0430*/  @!P0 LDG.E R2, desc[UR8][R6.64] ;  /* 0x0000000806028981 */ /* 0x000ea2000c1e1900 */
[----:B-1----:R-:W-:-:S05]  /*0440*/  @!P1 IMAD.WIDE R4, R23, 0x4, R4 ;  /* 0x0000000417049825 */ /* 0x002fca00078e0204 */
[----:B------:R-:W3:Y:S01]  /*0450*/  @!P1 LDG.E R22, desc[UR8][R4.64] ;  /* 0x0000000804169981 */ /* 0x000ee2000c1e1900 */
[----:B------:R-:W0:Y:S01]  /*0460*/  S2UR UR6, SR_CgaCtaId ;  /* 0x00000000000679c3 */ /* 0x000e220000008800 */
[----:B------:R-:W-:Y:S01]  /*0470*/  UMOV UR5, 0x400 ;  /* 0x0000040000057882 */ /* 0x000fe20000000000 */
[----:B------:R-:W-:Y:S02]  /*0480*/  ISETP.GE.AND P1, PT, R3, 0x1, PT ;  /* 0x000000010300780c */ /* 0x000fe40003f26270 */
[----:B------:R-:W-:Y:S01]  /*0490*/  IADD3 R20, PT, PT, R13, R8, RZ ;  /* 0x000000080d147210 */ /* 0x000fe20007ffe0ff */
[----:B------:R-:W-:-:S04]  /*04a0*/  UIADD3 UR4, UPT, UPT, UR4, 0x1, URZ ;  /* 0x0000000104047890 */ /* 0x000fc8000fffe0ff */
[----:B------:R-:W-:Y:S02]  /*04b0*/  IMAD R23, R20, 0x4, R17 ;  /* 0x0000000414177824 */ /* 0x000fe400078e0211 */
[----:B------:R-:W-:Y:S01]  /*04c0*/  ISETP.NE.AND P0, PT, R9, UR4, PT ;  /* 0x0000000409007c0c */ /* 0x000fe2000bf05270 */
[----:B0-----:R-:W-:-:S06]  /*04d0*/  ULEA UR5, UR6, UR5, 0x18 ;  /* 0x0000000506057291 */ /* 0x001fcc000f8ec0ff */
[----:B------:R-:W-:-:S05]  /*04e0*/  LEA R21, R20, UR5, 0x2 ;  /* 0x0000000514157c11 */ /* 0x000fca000f8e10ff */
[----:B--2---:R0:W-:Y:S04]  /*04f0*/  STS [R21], R2 ;  /* 0x0000000215007388 */ /* 0x0041e80000000800 */
[----:B---3--:R0:W-:Y:S01]  /*0500*/  STS [R23], R22 ;  /* 0x0000001617007388 */ /* 0x0081e20000000800 */
[----:B------:R-:W-:Y:S06]  /*0510*/  BAR.SYNC.DEFER_BLOCKING 0x0 ;  /* 0x0000000000007b1d */ /* 0x000fec0000010000 */
[----:B------:R-:W-:Y:S05]  /*0520*/  @!P1 BRA `(.L_x_1) ;  /* 0x0000000400789947 */ /* 0x000fea0003800000 */
[----:B------:R-:W-:Y:S01]  /*0530*/  ISETP.GE.U32.AND P1, PT, R3, 0x8, PT ;  /* 0x000000080300780c */ /* 0x000fe20003f26070 */
[----:B0-----:R-:W-:-:S12]  /*0540*/  HFMA2 R2, -RZ, RZ, 0, 0 ;  /* 0x00000000ff027431 */ /* 0x001fd800000001ff */
[----:B------:R-:W-:Y:S05]  /*0550*/  @!P1 BRA `(.L_x_2) ;  /* 0x0000000000a49947 */ /* 0x000fea0003800000 */
[----:B------:R-:W-:Y:S01]  /*0560*/  LEA R5, R13, UR5, 0x2 ;  /* 0x000000050d057c11 */ /* 0x000fe2000f8e10ff */
[----:B------:R-:W-:Y:S01]  /*0570*/  IMAD.MOV.U32 R2, RZ, RZ, R18 ;  /* 0x000000ffff027224 */ /* 0x000fe200078e0012 */
[----:B------:R-:W-:-:S03]  /*0580*/  MOV R4, R16 ;  /* 0x0000001000047202 */ /* 0x000fc60000000f00 */
[----:B------:R-:W-:-:S07]  /*0590*/  VIADD R5, R5, 0x10 ;  /* 0x0000001005057836 */ /* 0x000fce0000000000 */
.L_x_3:
[----:B------:R-:W-:Y:S01]  /*05a0*/  LEA R26, R3, R2, 0x2 ;  /* 0x00000002031a7211 */ /* 0x000fe200078e10ff */
[----:B------:R-:W-:Y:S01]  /*05b0*/  LDS R23, [R5+-0x10] ;  /* 0xfffff00005177984 */ /* 0x000fe20000000800 */
[----:B------:R-:W-:-:S03]  /*05c0*/  VIADD R4, R4, 0x8 ;  /* 0x0000000804047836 */ /* 0x000fc60000000000 */
[----:B------:R0:W1:Y:S01]  /*05d0*/  LDS R24, [R2] ;  /* 0x0000000002187984 */ /* 0x0000620000000800 */
[C---:B------:R-:W-:Y:S01]  /*05e0*/  IMAD R28, R3.reuse, 0x4, R26 ;  /* 0x00000004031c7824 */ /* 0x040fe200078e021a */
[----:B------:R-:W-:Y:S02]  /*05f0*/  ISETP.NE.AND P1, PT, R4, RZ, PT ;  /* 0x000000ff0400720c */ /* 0x000fe40003f25270 */
[----:B------:R-:W-:Y:S02]  /*0600*/  LDS R22, [R5+-0xc] ;  /* 0xfffff40005167984 */ /* 0x000fe40000000800 */
[C---:B------:R-:W-:Y:S02]  /*0610*/  LEA R27, R3.reuse, R28, 0x2 ;  /* 0x0000001c031b7211 */ /* 0x040fe400078e10ff */
[----:B------:R-:W2:Y:S01]  /*0620*/  LDS R26, [R26] ;  /* 0x000000001a1a7984 */ /* 0x000ea20000000800 */
[----:B0-----:R-:W-:-:S03]  /*0630*/  LEA R2, R3, R2, 0x5 ;  /* 0x0000000203027211 */ /* 0x001fc600078e28ff */
[----:B------:R-:W-:Y:S04]  /*0640*/  LDS R20, [R5+-0x8] ;  /* 0xfffff80005147984 */ /* 0x000fe80000000800 */
[----:B------:R-:W0:Y:S04]  /*0650*/  LDS R21, [R28] ;  /* 0x000000001c157984 */ /* 0x000e280000000800 */
[----:B------:R-:W-:Y:S04]  /*0660*/  LDS R6, [R5+-0x4] ;  /* 0xfffffc0005067984 */ /* 0x000fe80000000800 */
[----:B------:R3:W4:Y:S01]  /*0670*/  LDS R7, [R27] ;  /* 0x000000001b077984 */ /* 0x0007220000000800 */
[----:B-1----:R-:W-:Y:S01]  /*0680*/  FFMA R23, R23, R24, R14 ;  /* 0x0000001817177223 */ /* 0x002fe2000000000e */
[----:B------:R-:W-:-:S02]  /*0690*/  IMAD R24, R3, 0x4, R27 ;  /* 0x0000000403187824 */ /* 0x000fc400078e021b */
[----:B------:R-:W-:Y:S01]  /*06a0*/  LDS R14, [R5] ;  /* 0x00000000050e7984 */ /* 0x000fe20000000800 */
[----:B--2---:R-:W-:Y:S02]  /*06b0*/  FFMA R25, R22, R26, R23 ;  /* 0x0000001a16197223 */ /* 0x004fe40000000017 */
[C---:B------:R-:W-:Y:S01]  /*06c0*/  LEA R22, R3.reuse, R24, 0x2 ;  /* 0x0000001803167211 */ /* 0x040fe200078e10ff */
[----:B------:R-:W1:Y:S04]  /*06d0*/  LDS R23, [R24] ;  /* 0x0000000018177984 */ /* 0x000e680000000800 */
[----:B------:R-:W-:Y:S02]  /*06e0*/  IMAD R26, R3, 0x4, R22 ;  /* 0x00000004031a7824 */ /* 0x000fe400078e0216 */
[----:B0-----:R-:W-:-:S02]  /*06f0*/  FFMA R25, R20, R21, R25 ;  /* 0x0000001514197223 */ /* 0x001fc40000000019 */
[----:B------:R-:W-:Y:S01]  /*0700*/  LDS R20, [R5+0x4] ;  /* 0x0000040005147984 */ /* 0x000fe20000000800 */
[----:B---3--:R-:W-:-:S03]  /*0710*/  LEA R27, R3, R26, 0x2 ;  /* 0x0000001a031b7211 */ /* 0x008fc600078e10ff */
[----:B------:R-:W0:Y:S01]  /*0720*/  LDS R21, [R22] ;  /* 0x0000000016157984 */ /* 0x000e220000000800 */
[----:B----4-:R-:W-:-:S03]  /*0730*/  FFMA R7, R6, R7, R25 ;  /* 0x0000000706077223 */ /* 0x010fc60000000019 */
[----:B------:R-:W-:Y:S04]  /*0740*/  LDS R6, [R5+0x8] ;  /* 0x0000080005067984 */ /* 0x000fe80000000800 */
[----:B------:R-:W2:Y:S04]  /*0750*/  LDS R26, [R26] ;  /* 0x000000001a1a7984 */ /* 0x000ea80000000800 */
[----:B------:R-:W-:Y:S04]  /*0760*/  LDS R27, [R27] ;  /* 0x000000001b1b7984 */ /* 0x000fe80000000800 */
[----:B------:R3:W4:Y:S02]  /*0770*/  LDS R25, [R5+0xc] ;  /* 0x00000c0005197984 */ /* 0x0007240000000800 */
[----:B---3--:R-:W-:-:S02]  /*0780*/  VIADD R5, R5, 0x20 ;  /* 0x0000002005057836 */ /* 0x008fc40000000000 */
[----:B-1----:R-:W-:-:S04]  /*0790*/  FFMA R7, R14, R23, R7 ;  /* 0x000000170e077223 */ /* 0x002fc80000000007 */
[----:B0-----:R-:W-:-:S04]  /*07a0*/  FFMA R7, R20, R21, R7 ;  /* 0x0000001514077223 */ /* 0x001fc80000000007 */
[----:B--2---:R-:W-:-:S04]  /*07b0*/  FFMA R6, R6, R26, R7 ;  /* 0x0000001a06067223 */ /* 0x004fc80000000007 */
[----:B----4-:R-:W-:Y:S01]  /*07c0*/  FFMA R14, R25, R27, R6 ;  /* 0x0000001b190e7223 */ /* 0x010fe20000000006 */
[----:B------:R-:W-:Y:S06]  /*07d0*/  @P1 BRA `(.L_x_3) ;  /* 0xfffffffc00701947 */ /* 0x000fec000383ffff */
[----:B------:R-:W-:-:S07]  /*07e0*/  MOV R2, R12 ;  /* 0x0000000c00027202 */ /* 0x000fce0000000f00 */
.L_x_2:
[----:B------:R-:W-:-:S13]  /*07f0*/  ISETP.NE.AND P1, PT, R19, RZ, PT ;  /* 0x000000ff1300720c */ /* 0x000fda0003f25270 */
[----:B------:R-:W-:Y:S05]  /*0800*/  @!P1 BRA `(.L_x_1) ;  /* 0x0000000000c09947 */ /* 0x000fea0003800000 */
[----:B------:R-:W-:Y:S01]  /*0810*/  VIADD R4, R19, 0xffffffff ;  /* 0xffffffff13047836 */ /* 0x000fe20000000000 */
[----:B------:R-:W-:-:S04]  /*0820*/  ISETP.NE.AND P2, PT, R15, RZ, PT ;  /* 0x000000ff0f00720c */ /* 0x000fc80003f45270 */
[----:B------:R-:W-:-:S13]  /*0830*/  ISETP.GE.U32.AND P1, PT, R4, 0x3, PT ;  /* 0x000000030400780c */ /* 0x000fda0003f26070 */
[----:B------:R-:W-:Y:S05]  /*0840*/  @!P1 BRA `(.L_x_4) ;  /* 0x0000000000509947 */ /* 0x000fea0003800000 */
[C---:B------:R-:W-:Y:S01]  /*0850*/  IMAD R6, R2.reuse, R3, R8 ;  /* 0x0000000302067224 */ /* 0x040fe200078e0208 */
[----:B------:R-:W-:Y:S01]  /*0860*/  IADD3 R4, PT, PT, R13, R2, RZ ;  /* 0x000000020d047210 */ /* 0x000fe20007ffe0ff */
[----:B------:R-:W-:Y:S02]  /*0870*/  VIADD R2, R2, 0x4 ;  /* 0x0000000402027836 */ /* 0x000fe40000000000 */
[----:B------:R-:W-:Y:S01]  /*0880*/  IMAD R6, R6, 0x4, R17 ;  /* 0x0000000406067824 */ /* 0x000fe200078e0211 */
[----:B------:R-:W-:-:S04]  /*0890*/  LEA R4, R4, UR5, 0x2 ;  /* 0x0000000504047c11 */ /* 0x000fc8000f8e10ff */
[C---:B------:R-:W-:Y:S01]  /*08a0*/  LEA R22, R3.reuse, R6, 0x2 ;  /* 0x0000000603167211 */ /* 0x040fe200078e10ff */
[----:B------:R-:W-:Y:S04]  /*08b0*/  LDS R7, [R6] ;  /* 0x0000000006077984 */ /* 0x000fe80000000800 */
[----:B------:R-:W0:Y:S01]  /*08c0*/  LDS R5, [R4] ;  /* 0x0000000004057984 */ /* 0x000e220000000800 */
[----:B------:R-:W-:-:S03]  /*08d0*/  IMAD R26, R3, 0x4, R22 ;  /* 0x00000004031a7824 */ /* 0x000fc600078e0216 */
[----:B------:R-:W-:Y:S02]  /*08e0*/  LDS R20, [R4+0x4] ;  /* 0x0000040004147984 */ /* 0x000fe40000000800 */
[----:B------:R-:W-:Y:S02]  /*08f0*/  LEA R21, R3, R26, 0x2 ;  /* 0x0000001a03157211 */ /* 0x000fe400078e10ff */
[----:B------:R-:W1:Y:S04]  /*0900*/  LDS R22, [R22] ;  /* 0x0000000016167984 */ /* 0x000e680000000800 */
[----:B------:R-:W-:Y:S04]  /*0910*/  LDS R24, [R4+0x8] ;  /* 0x0000080004187984 */ /* 0x000fe80000000800 */
[----:B------:R-:W2:Y:S04]  /*0920*/  LDS R26, [R26] ;  /* 0x000000001a1a7984 */ /* 0x000ea80000000800 */
[----:B------:R-:W-:Y:S04]  /*0930*/  LDS R28, [R4+0xc] ;  /* 0x00000c00041c7984 */ /* 0x000fe80000000800 */
[----:B------:R-:W3:Y:S01]  /*0940*/  LDS R21, [R21] ;  /* 0x0000000015157984 */ /* 0x000ee20000000800 */
[----:B0-----:R-:W-:-:S04]  /*0950*/  FFMA R5, R5, R7, R14 ;  /* 0x0000000705057223 */ /* 0x001fc8000000000e */
[----:B-1----:R-:W-:-:S04]  /*0960*/  FFMA R5, R20, R22, R5 ;  /* 0x0000001614057223 */ /* 0x002fc80000000005 */
[----:B--2---:R-:W-:-:S04]  /*0970*/  FFMA R5, R24, R26, R5 ;  /* 0x0000001a18057223 */ /* 0x004fc80000000005 */
[----:B---3--:R-:W-:-:S07]  /*0980*/  FFMA R14, R28, R21, R5 ;  /* 0x000000151c0e7223 */ /* 0x008fce0000000005 */
.L_x_4:
[----:B------:R-:W-:Y:S05]  /*0990*/  @!P2 BRA `(.L_x_1) ;  /* 0x00000000005ca947 */ /* 0x000fea0003800000 */
[----:B------:R-:W-:Y:S02]  /*09a0*/  ISETP.NE.AND P1, PT, R15, 0x1, PT ;  /* 0x000000010f00780c */ /* 0x000fe40003f25270 */
[----:B------:R-:W-:-:S11]  /*09b0*/  LOP3.LUT P2, RZ, R3, 0x1, RZ, 0xc0, !PT ;  /* 0x0000000103ff7812 */ /* 0x000fd6000784c0ff */
[----:B------:R-:W-:Y:S05]  /*09c0*/  @!P1 BRA `(.L_x_5) ;  /* 0x0000000000309947 */ /* 0x000fea0003800000 */
[C---:B------:R-:W-:Y:S01]  /*09d0*/  IMAD R6, R2.reuse, R3, R8 ;  /* 0x0000000302067224 */ /* 0x040fe200078e0208 */
[----:B------:R-:W-:Y:S01]  /*09e0*/  IADD3 R4, PT, PT, R13, R2, RZ ;  /* 0x000000020d047210 */ /* 0x000fe20007ffe0ff */
[----:B------:R-:W-:Y:S02]  /*09f0*/  VIADD R2, R2, 0x2 ;  /* 0x0000000202027836 */ /* 0x000fe40000000000 */
[----:B------:R-:W-:Y:S01]  /*0a00*/  IMAD R6, R6, 0x4, R17 ;  /* 0x0000000406067824 */ /* 0x000fe200078e0211 */
[----:B------:R-:W-:-:S04]  /*0a10*/  LEA R4, R4, UR5, 0x2 ;  /* 0x0000000504047c11 */ /* 0x000fc8000f8e10ff */
[----:B------:R-:W-:Y:S01]  /*0a20*/  LEA R21, R3, R6, 0x2 ;  /* 0x0000000603157211 */ /* 0x000fe200078e10ff */
[----:B------:R-:W-:Y:S04]  /*0a30*/  LDS R7, [R6] ;  /* 0x0000000006077984 */ /* 0x000fe80000000800 */
[----:B------:R-:W0:Y:S04]  /*0a40*/  LDS R5, [R4] ;  /* 0x0000000004057984 */ /* 0x000e280000000800 */
[----:B------:R-:W-:Y:S04]  /*0a50*/  LDS R20, [R4+0x4] ;  /* 0x0000040004147984 */ /* 0x000fe80000000800 */
[----:B------:R-:W1:Y:S01]  /*0a60*/  LDS R21, [R21] ;  /* 0x0000000015157984 */ /* 0x000e620000000800 */
[----:B0-----:R-:W-:-:S04]  /*0a70*/  FFMA R5, R5, R7, R14 ;  /* 0x0000000705057223 */ /* 0x001fc8000000000e */
[----:B-1----:R-:W-:-:S07]  /*0a80*/  FFMA R14, R20, R21, R5 ;  /* 0x00000015140e7223 */ /* 0x002fce0000000005 */
.L_x_5:
[----:B------:R-:W-:Y:S05]  /*0a90*/  @!P2 BRA `(.L_x_1) ;  /* 0x00000000001ca947 */ /* 0x000fea0003800000 */
[----:B------:R-:W-:Y:S01]  /*0aa0*/  IMAD R4, R2, R3, R8 ;  /* 0x0000000302047224 */ /* 0x000fe200078e0208 */
[----:B------:R-:W-:-:S03]  /*0ab0*/  IADD3 R2, PT, PT, R13, R2, RZ ;  /* 0x000000020d027210 */ /* 0x000fc60007ffe0ff */
[----:B------:R-:W-:Y:S01]  /*0ac0*/  IMAD R4, R4, 0x4, R17 ;  /* 0x0000000404047824 */ /* 0x000fe200078e0211 */
[----:B------:R-:W-:-:S05]  /*0ad0*/  LEA R2, R2, UR5, 0x2 ;  /* 0x0000000502027c11 */ /* 0x000fca000f8e10ff */
[----:B------:R-:W-:Y:S04]  /*0ae0*/  LDS R3, [R2] ;  /* 0x0000000002037984 */ /* 0x000fe80000000800 */
[----:B------:R-:W0:Y:S02]  /*0af0*/  LDS R4, [R4] ;  /* 0x0000000004047984 */ /* 0x000e240000000800 */
[----:B0-----:R-:W-:-:S07]  /*0b00*/  FFMA R14, R3, R4, R14 ;  /* 0x00000004030e7223 */ /* 0x001fce000000000e */
.L_x_1:
[----:B------:R-:W-:Y:S06]  /*0b10*/  BAR.SYNC.DEFER_BLOCKING 0x0 ;  /* 0x0000000000007b1d */ /* 0x000fec0000010000 */
[----:B------:R-:W-:Y:S05]  /*0b20*/  @P0 BRA `(.L_x_6) ;  /* 0xfffffff800000947 */ /* 0x000fea000383ffff */
.L_x_0:
[----:B------:R-:W1:Y:S02]  /*0b30*/  LDCU.64 UR4, c[0x0][0x398] ;  /* 0x00007300ff0477ac */ /* 0x000e640008000a00 */
[----:B-1----:R-:W-:-:S04]  /*0b40*/  ISETP.GE.AND P0, PT, R10, UR5, PT ;  /* 0x000000050a007c0c */ /* 0x002fc8000bf06270 */
[----:B------:R-:W-:-:S13]  /*0b50*/  ISETP.GE.OR P0, PT, R11, UR4, P0 ;  /* 0x000000040b007c0c */ /* 0x000fda0008706670 */
[----:B------:R-:W-:Y:S05]  /*0b60*/  @P0 EXIT ;  /* 0x000000000000094d */ /* 0x000fea0003800000 */
[----:B0-----:R-:W0:Y:S01]  /*0b70*/  LDC.64 R2, c[0x0][0x380] ;  /* 0x0000e000ff027b82 */ /* 0x001e220000000a00 */
[----:B------:R-:W-:-:S04]  /*0b80*/  IMAD R11, R11, UR5, R10 ;  /* 0x000000050b0b7c24 */ /* 0x000fc8000f8e020a */
[----:B0-----:R-:W-:-:S05]  /*0b90*/  IMAD.WIDE R2, R11, 0x4, R2 ;  /* 0x000000040b027825 */ /* 0x001fca00078e0202 */
[----:B------:R-:W-:Y:S01]  /*0ba0*/  STG.E desc[UR8][R2.64], R14 ;  /* 0x0000000e02007986 */ /* 0x000fe2000c101908 */
[----:B------:R-:W-:Y:S05]  /*0bb0*/  EXIT ;  /* 0x000000000000794d */ /* 0x000fea0003800000 */
.L_x_7:
[----:B------:R-:W-:-:S00]  /*0bc0*/  BRA `(.L_x_7) ;  /* 0xfffffffc00fc7947 */ /* 0x000fc0000383ffff */
[----:B------:R-:W-:-:S00]  /*0bd0*/  NOP ;  /* 0x0000000000007918 */ /* 0x000fc00000000000 */
        /* <DEDUP_REMOVED lines=10> */
.L_x_8:


//--------------------- .nv.shared._Z26kernel_standard_tiled_gemmPfS_S_iiii --------------------------
	.section	.nv.shared._Z26kernel_standard_tiled_gemmPfS_S_iiii,"aw",@nobits
	.sectionflags	@""
	.align	16
	.zero		1024


//--------------------- .nv.shared.reserved.0     --------------------------
	.section	.nv.shared.reserved.0,"aw",@nobits
	.weak		__nv_reservedSMEM_offset_0_alias
	.size		__nv_reservedSMEM_offset_0_alias, 0, 64
	.other		__nv_reservedSMEM_offset_0_alias,@"STO_CUDA_RESERVED_SHARED STV_DEFAULT"
__nv_reservedSMEM_offset_0_alias:
	.zero		0
	.zero		64


//--------------------- .nv.constant0._Z26kernel_standard_tiled_gemmPfS_S_iiii --------------------------
	.section	.nv.constant0._Z26kernel_standard_tiled_gemmPfS_S_iiii,"a",@progbits
	.sectionflags	@""
	.align	4
.nv.constant0._Z26kernel_standard_tiled_gemmPfS_S_iiii:
	.zero		936


//--------------------- SYMBOLS --------------------------

	.type		.nv.reservedSmem.offset0,@object
	.size		.nv.reservedSmem.offset0,0x4
	.type		.nv.reservedSmem.cap,@object
	.size		.nv.reservedSmem.cap,0x4
